	.headerflags	@"EF_CUDA_TEXMODE_UNIFIED EF_CUDA_64BIT_ADDRESS EF_CUDA_ACCELERATORS EF_CUDA_SM90 EF_CUDA_VIRTUAL_SM(EF_CUDA_SM90)"
	.elftype	@"ET_EXEC"


//--------------------- .nv.info                  --------------------------
	.section	.nv.info,"",@"SHT_CUDA_INFO"
	.align	4


	//----- nvinfo : EIATTR_REGCOUNT
	.align		4
        /*0000*/ 	.byte	0x04, 0x2f
        /*0002*/ 	.short	(.L_3 - .L_2)
	.align		4
.L_2:
        /*0004*/ 	.word	index@(triton_poi_fused__native_batch_norm_legit_no_training_add_relu_7)
        /*0008*/ 	.word	0x00000020


	//----- nvinfo : EIATTR_MIN_STACK_SIZE
	.align		4
.L_3:
        /*000c*/ 	.byte	0x04, 0x12
        /*000e*/ 	.short	(.L_5 - .L_4)
	.align		4
.L_4:
        /*0010*/ 	.word	index@(triton_poi_fused__native_batch_norm_legit_no_training_add_relu_7)
        /*0014*/ 	.word	0x00000000


	//----- nvinfo : EIATTR_FRAME_SIZE
	.align		4
.L_5:
        /*0018*/ 	.byte	0x04, 0x11
        /*001a*/ 	.short	(.L_7 - .L_6)
	.align		4
.L_6:
        /*001c*/ 	.word	index@(triton_poi_fused__native_batch_norm_legit_no_training_add_relu_7)
        /*0020*/ 	.word	0x00000000


	//----- nvinfo : EIATTR_MIN_STACK_SIZE
	.align		4
.L_7:
        /*0024*/ 	.byte	0x04, 0x12
        /*0026*/ 	.short	(.L_9 - .L_8)
	.align		4
.L_8:
        /*0028*/ 	.word	index@(triton_poi_fused__native_batch_norm_legit_no_training_add_relu_7)
        /*002c*/ 	.word	0x00000000
.L_9:


//--------------------- .nv.info.triton_poi_fused__native_batch_norm_legit_no_training_add_relu_7 --------------------------
	.section	.nv.info.triton_poi_fused__native_batch_norm_legit_no_training_add_relu_7,"",@"SHT_CUDA_INFO"
	.sectionflags	@""
	.align	4


	//----- nvinfo : EIATTR_CUDA_API_VERSION
	.align		4
        /*0000*/ 	.byte	0x04, 0x37
        /*0002*/ 	.short	(.L_11 - .L_10)
.L_10:
        /*0004*/ 	.word	0x0000007c


	//----- nvinfo : EIATTR_KPARAM_INFO
	.align		4
.L_11:
        /*0008*/ 	.byte	0x04, 0x17
        /*000a*/ 	.short	(.L_13 - .L_12)
.L_12:
        /*000c*/ 	.word	0x00000000
        /*0010*/ 	.short	0x000b
        /*0012*/ 	.short	0x0058
        /*0014*/ 	.byte	0x00, 0xf0, 0x11, 0x00


	//----- nvinfo : EIATTR_KPARAM_INFO
	.align		4
.L_13:
        /*0018*/ 	.byte	0x04, 0x17
        /*001a*/ 	.short	(.L_15 - .L_14)
.L_14:
        /*001c*/ 	.word	0x00000000
        /*0020*/ 	.short	0x000a
        /*0022*/ 	.short	0x0050
        /*0024*/ 	.byte	0x00, 0xf4, 0x21, 0x00


	//----- nvinfo : EIATTR_KPARAM_INFO
	.align		4
.L_15:
        /*0028*/ 	.byte	0x04, 0x17
        /*002a*/ 	.short	(.L_17 - .L_16)
.L_16:
        /*002c*/ 	.word	0x00000000
        /*0030*/ 	.short	0x0009
        /*0032*/ 	.short	0x0048
        /*0034*/ 	.byte	0x00, 0xf4, 0x21, 0x00


	//----- nvinfo : EIATTR_KPARAM_INFO
	.align		4
.L_17:
        /*0038*/ 	.byte	0x04, 0x17
        /*003a*/ 	.short	(.L_19 - .L_18)
.L_18:
        /*003c*/ 	.word	0x00000000
        /*0040*/ 	.short	0x0008
        /*0042*/ 	.short	0x0040
        /*0044*/ 	.byte	0x00, 0xf4, 0x21, 0x00


	//----- nvinfo : EIATTR_KPARAM_INFO
	.align		4
.L_19:
        /*0048*/ 	.byte	0x04, 0x17
        /*004a*/ 	.short	(.L_21 - .L_20)
.L_20:
        /*004c*/ 	.word	0x00000000
        /*0050*/ 	.short	0x0007
        /*0052*/ 	.short	0x0038
        /*0054*/ 	.byte	0x00, 0xf4, 0x21, 0x00


	//----- nvinfo : EIATTR_KPARAM_INFO
	.align		4
.L_21:
        /*0058*/ 	.byte	0x04, 0x17
        /*005a*/ 	.short	(.L_23 - .L_22)
.L_22:
        /*005c*/ 	.word	0x00000000
        /*0060*/ 	.short	0x0006
        /*0062*/ 	.short	0x0030
        /*0064*/ 	.byte	0x00, 0xf4, 0x21, 0x00


	//----- nvinfo : EIATTR_KPARAM_INFO
	.align		4
.L_23:
        /*0068*/ 	.byte	0x04, 0x17
        /*006a*/ 	.short	(.L_25 - .L_24)
.L_24:
        /*006c*/ 	.word	0x00000000
        /*0070*/ 	.short	0x0005
        /*0072*/ 	.short	0x0028
        /*0074*/ 	.byte	0x00, 0xf4, 0x21, 0x00


	//----- nvinfo : EIATTR_KPARAM_INFO
	.align		4
.L_25:
        /*0078*/ 	.byte	0x04, 0x17
        /*007a*/ 	.short	(.L_27 - .L_26)
.L_26:
        /*007c*/ 	.word	0x00000000
        /*0080*/ 	.short	0x0004
        /*0082*/ 	.short	0x0020
        /*0084*/ 	.byte	0x00, 0xf4, 0x21, 0x00


	//----- nvinfo : EIATTR_KPARAM_INFO
	.align		4
.L_27:
        /*0088*/ 	.byte	0x04, 0x17
        /*008a*/ 	.short	(.L_29 - .L_28)
.L_28:
        /*008c*/ 	.word	0x00000000
        /*0090*/ 	.short	0x0003
        /*0092*/ 	.short	0x0018
        /*0094*/ 	.byte	0x00, 0xf4, 0x21, 0x00


	//----- nvinfo : EIATTR_KPARAM_INFO
	.align		4
.L_29:
        /*0098*/ 	.byte	0x04, 0x17
        /*009a*/ 	.short	(.L_31 - .L_30)
.L_30:
        /*009c*/ 	.word	0x00000000
        /*00a0*/ 	.short	0x0002
        /*00a2*/ 	.short	0x0010
        /*00a4*/ 	.byte	0x00, 0xf4, 0x21, 0x00


	//----- nvinfo : EIATTR_KPARAM_INFO
	.align		4
.L_31:
        /*00a8*/ 	.byte	0x04, 0x17
        /*00aa*/ 	.short	(.L_33 - .L_32)
.L_32:
        /*00ac*/ 	.word	0x00000000
        /*00b0*/ 	.short	0x0001
        /*00b2*/ 	.short	0x0008
        /*00b4*/ 	.byte	0x00, 0xf4, 0x21, 0x00


	//----- nvinfo : EIATTR_KPARAM_INFO
	.align		4
.L_33:
        /*00b8*/ 	.byte	0x04, 0x17
        /*00ba*/ 	.short	(.L_35 - .L_34)
.L_34:
        /*00bc*/ 	.word	0x00000000
        /*00c0*/ 	.short	0x0000
        /*00c2*/ 	.short	0x0000
        /*00c4*/ 	.byte	0x00, 0xf4, 0x21, 0x00


	//----- nvinfo : EIATTR_SPARSE_MMA_MASK
	.align		4
.L_35:
        /*00c8*/ 	.byte	0x03, 0x50
        /*00ca*/ 	.short	0x0000


	//----- nvinfo : EIATTR_MAXREG_COUNT
	.align		4
        /*00cc*/ 	.byte	0x03, 0x1b
        /*00ce*/ 	.short	0x00ff


	//----- nvinfo : EIATTR_EXIT_INSTR_OFFSETS
	.align		4
        /*00d0*/ 	.byte	0x04, 0x1c
        /*00d2*/ 	.short	(.L_37 - .L_36)


	//   ....[0]....
.L_36:
        /*00d4*/ 	.word	0x00000680


	//----- nvinfo : EIATTR_REQNTID
	.align		4
.L_37:
        /*00d8*/ 	.byte	0x04, 0x10
        /*00da*/ 	.short	(.L_39 - .L_38)
.L_38:
        /*00dc*/ 	.word	0x00000100
        /*00e0*/ 	.word	0x00000001
        /*00e4*/ 	.word	0x00000001


	//----- nvinfo : EIATTR_CBANK_PARAM_SIZE
	.align		4
.L_39:
        /*00e8*/ 	.byte	0x03, 0x19
        /*00ea*/ 	.short	0x005c


	//----- nvinfo : EIATTR_PARAM_CBANK
	.align		4
        /*00ec*/ 	.byte	0x04, 0x0a
        /*00ee*/ 	.short	(.L_41 - .L_40)
	.align		4
.L_40:
        /*00f0*/ 	.word	index@(.nv.constant0.triton_poi_fused__native_batch_norm_legit_no_training_add_relu_7)
        /*00f4*/ 	.short	0x0210
        /*00f6*/ 	.short	0x005c


	//----- nvinfo : EIATTR_SW_WAR
	.align		4
.L_41:
        /*00f8*/ 	.byte	0x04, 0x36
        /*00fa*/ 	.short	(.L_43 - .L_42)
.L_42:
        /*00fc*/ 	.word	0x00000008
.L_43:


//--------------------- .nv.callgraph             --------------------------
	.section	.nv.callgraph,"",@"SHT_CUDA_CALLGRAPH"
	.align	4
	.sectionentsize	8
	.align		4
        /*0000*/ 	.word	0x00000000
	.align		4
        /*0004*/ 	.word	0xffffffff
	.align		4
        /*0008*/ 	.word	0x00000000
	.align		4
        /*000c*/ 	.word	0xfffffffe
	.align		4
        /*0010*/ 	.word	0x00000000
	.align		4
        /*0014*/ 	.word	0xfffffffd
	.align		4
        /*0018*/ 	.word	0x00000000
	.align		4
        /*001c*/ 	.word	0xfffffffc


//--------------------- .nv.constant4             --------------------------
	.section	.nv.constant4,"a",@progbits
	.align	8
	.align		8
.nv.constant4:
        /*0000*/ 	.dword	_$_str
	.align		8
        /*0008*/ 	.dword	_$_str_$_2


//--------------------- .text.triton_poi_fused__native_batch_norm_legit_no_training_add_relu_7 --------------------------
	.section	.text.triton_poi_fused__native_batch_norm_legit_no_training_add_relu_7,"ax",@progbits
	.align	128
        .global         triton_poi_fused__native_batch_norm_legit_no_training_add_relu_7
        .type           triton_poi_fused__native_batch_norm_legit_no_training_add_relu_7,@function
        .size           triton_poi_fused__native_batch_norm_legit_no_training_add_relu_7,(.L_x_1 - triton_poi_fused__native_batch_norm_legit_no_training_add_relu_7)
        .other          triton_poi_fused__native_batch_norm_legit_no_training_add_relu_7,@"STO_CUDA_ENTRY STV_DEFAULT"
triton_poi_fused__native_batch_norm_legit_no_training_add_relu_7:
.text.triton_poi_fused__native_batch_norm_legit_no_training_add_relu_7:
[----:B------:R-:W-:Y:S01]  /*0000*/  LDC R1, c[0x0][0x28] ;  /* 0x00000a00ff017b82 */ /* 0x000fe20000000800 */
[----:B------:R-:W1:Y:S07]  /*0010*/  S2R R0, SR_TID.X ;  /* 0x0000000000007919 */ /* 0x000e6e0000002100 */
[----:B------:R-:W2:Y:S01]  /*0020*/  LDC.64 R6, c[0x0][0x228] ;  /* 0x00008a00ff067b82 */ /* 0x000ea20000000a00 */
[----:B------:R-:W-:Y:S01]  /*0030*/  ULDC.64 UR4, c[0x0][0x208] ;  /* 0x0000820000047ab9 */ /* 0x000fe20000000a00 */
[----:B------:R-:W3:Y:S06]  /*0040*/  S2R R5, SR_CTAID.X ;  /* 0x0000000000057919 */ /* 0x000eec0000002500 */
[----:B------:R-:W4:Y:S08]  /*0050*/  LDC.64 R12, c[0x0][0x218] ;  /* 0x00008600ff0c7b82 */ /* 0x000f300000000a00 */
[----:B------:R-:W5:Y:S08]  /*0060*/  LDC.64 R14, c[0x0][0x240] ;  /* 0x00009000ff0e7b82 */ /* 0x000f700000000a00 */
[----:B------:R-:W4:Y:S01]  /*0070*/  LDC.64 R16, c[0x0][0x220] ;  /* 0x00008800ff107b82 */ /* 0x000f220000000a00 */
[----:B-1----:R-:W-:-:S07]  /*0080*/  SHF.L.U32 R0, R0, 0x1, RZ ;  /* 0x0000000100007819 */ /* 0x002fce00000006ff */
[----:B------:R-:W1:Y:S01]  /*0090*/  LDC.64 R18, c[0x0][0x248] ;  /* 0x00009200ff127b82 */ /* 0x000e620000000a00 */
[----:B---3--:R-:W-:Y:S02]  /*00a0*/  SHF.R.S32.HI R3, RZ, 0x16, R5 ;  /* 0x00000016ff037819 */ /* 0x008fe40000011405 */
[----:B------:R-:W-:Y:S02]  /*00b0*/  LOP3.LUT R0, R0, 0x1fe, RZ, 0xc0, !PT ;  /* 0x000001fe00007812 */ /* 0x000fe400078ec0ff */
[----:B------:R-:W-:-:S03]  /*00c0*/  SGXT R3, R3, 0x1 ;  /* 0x000000010303781a */ /* 0x000fc60000000200 */
[----:B------:R-:W3:Y:S01]  /*00d0*/  LDC.64 R8, c[0x0][0x238] ;  /* 0x00008e00ff087b82 */ /* 0x000ee20000000a00 */
[----:B------:R-:W-:-:S04]  /*00e0*/  LEA R0, R5, R0, 0x9 ;  /* 0x0000000005007211 */ /* 0x000fc800078e48ff */
[----:B------:R-:W-:-:S03]  /*00f0*/  LEA.HI R4, R3, R0, RZ, 0x8 ;  /* 0x0000000003047211 */ /* 0x000fc600078f40ff */
[----:B------:R-:W1:Y:S01]  /*0100*/  LDC.64 R2, c[0x0][0x250] ;  /* 0x00009400ff027b82 */ /* 0x000e620000000a00 */
[----:B------:R-:W-:-:S04]  /*0110*/  LOP3.LUT R21, R4, 0xffffff00, RZ, 0xc0, !PT ;  /* 0xffffff0004157812 */ /* 0x000fc800078ec0ff */
[----:B------:R-:W-:-:S03]  /*0120*/  IADD3 R21, R0, -R21, RZ ;  /* 0x8000001500157210 */ /* 0x000fc60007ffe0ff */
[----:B------:R-:W3:Y:S02]  /*0130*/  LDC.64 R22, c[0x0][0x230] ;  /* 0x00008c00ff167b82 */ /* 0x000ee40000000a00 */
[----:B--2---:R-:W-:-:S06]  /*0140*/  IMAD.WIDE R6, R21, 0x4, R6 ;  /* 0x0000000415067825 */ /* 0x004fcc00078e0206 */
[----:B------:R-:W2:Y:S01]  /*0150*/  LDG.E.EL.64 R6, desc[UR4][R6.64] ;  /* 0x0000000406067981 */ /* 0x000ea2000c2e1b00 */
[----:B------:R-:W3:Y:S01]  /*0160*/  LDC.64 R10, c[0x0][0x258] ;  /* 0x00009600ff0a7b82 */ /* 0x000ee20000000a00 */
[----:B01----:R-:W-:-:S07]  /*0170*/  IMAD.WIDE R2, R21, 0x4, R2 ;  /* 0x0000000415027825 */ /* 0x003fce00078e0202 */
[----:B------:R-:W0:Y:S01]  /*0180*/  LDC.64 R4, c[0x0][0x260] ;  /* 0x00009800ff047b82 */ /* 0x000e220000000a00 */
[----:B------:R-:W2:Y:S01]  /*0190*/  LDG.E.EL.64 R2, desc[UR4][R2.64] ;  /* 0x0000000402027981 */ /* 0x000ea2000c2e1b00 */
[----:B----4-:R-:W-:-:S04]  /*01a0*/  IMAD.WIDE R12, R0, 0x4, R12 ;  /* 0x00000004000c7825 */ /* 0x010fc800078e020c */
[----:B-----5:R-:W-:Y:S02]  /*01b0*/  IMAD.WIDE R14, R0, 0x4, R14 ;  /* 0x00000004000e7825 */ /* 0x020fe400078e020e */
[----:B------:R-:W4:Y:S02]  /*01c0*/  LDG.E.64 R12, desc[UR4][R12.64] ;  /* 0x000000040c0c7981 */ /* 0x000f24000c1e1b00 */
[C---:B------:R-:W-:Y:S02]  /*01d0*/  IMAD.WIDE R16, R21.reuse, 0x4, R16 ;  /* 0x0000000415107825 */ /* 0x040fe400078e0210 */
[----:B------:R-:W5:Y:S02]  /*01e0*/  LDG.E.64 R14, desc[UR4][R14.64] ;  /* 0x000000040e0e7981 */ /* 0x000f64000c1e1b00 */
[C---:B------:R-:W-:Y:S02]  /*01f0*/  IMAD.WIDE R18, R21.reuse, 0x4, R18 ;  /* 0x0000000415127825 */ /* 0x040fe400078e0212 */
[----:B------:R-:W4:Y:S02]  /*0200*/  LDG.E.EL.64 R16, desc[UR4][R16.64] ;  /* 0x0000000410107981 */ /* 0x000f24000c2e1b00 */
[----:B---3--:R-:W-:-:S02]  /*0210*/  IMAD.WIDE R24, R21, 0x4, R8 ;  /* 0x0000000415187825 */ /* 0x008fc400078e0208 */
[----:B------:R-:W5:Y:S02]  /*0220*/  LDG.E.EL.64 R18, desc[UR4][R18.64] ;  /* 0x0000000412127981 */ /* 0x000f64000c2e1b00 */
[----:B------:R-:W-:-:S04]  /*0230*/  IMAD.WIDE R22, R21, 0x4, R22 ;  /* 0x0000000415167825 */ /* 0x000fc800078e0216 */
[C---:B------:R-:W-:Y:S02]  /*0240*/  IMAD.WIDE R10, R21.reuse, 0x4, R10 ;  /* 0x00000004150a7825 */ /* 0x040fe400078e020a */
[----:B------:R-:W3:Y:S02]  /*0250*/  LDG.E.EL.64 R22, desc[UR4][R22.64] ;  /* 0x0000000416167981 */ /* 0x000ee4000c2e1b00 */
[----:B0-----:R-:W-:Y:S02]  /*0260*/  IMAD.WIDE R8, R21, 0x4, R4 ;  /* 0x0000000415087825 */ /* 0x001fe400078e0204 */
[----:B------:R0:W3:Y:S04]  /*0270*/  LDG.E.EL.64 R4, desc[UR4][R24.64] ;  /* 0x0000000418047981 */ /* 0x0000e8000c2e1b00 */
[----:B------:R-:W3:Y:S04]  /*0280*/  LDG.E.EL.64 R10, desc[UR4][R10.64] ;  /* 0x000000040a0a7981 */ /* 0x000ee8000c2e1b00 */
[----:B------:R-:W3:Y:S01]  /*0290*/  LDG.E.EL.64 R8, desc[UR4][R8.64] ;  /* 0x0000000408087981 */ /* 0x000ee2000c2e1b00 */
[----:B--2---:R-:W-:Y:S01]  /*02a0*/  FADD R6, R6, 9.9999997473787516356e-06 ;  /* 0x3727c5ac06067421 */ /* 0x004fe20000000000 */
[----:B------:R-:W-:-:S05]  /*02b0*/  FADD R7, R7, 9.9999997473787516356e-06 ;  /* 0x3727c5ac07077421 */ /* 0x000fca0000000000 */
[----:B------:R-:W1:Y:S01]  /*02c0*/  MUFU.SQRT R6, R6 ;  /* 0x0000000600067308 */ /* 0x000e620000002000 */
[----:B------:R-:W-:Y:S01]  /*02d0*/  FADD R20, R2, 9.9999997473787516356e-06 ;  /* 0x3727c5ac02147421 */ /* 0x000fe20000000000 */
[----:B------:R-:W-:-:S06]  /*02e0*/  FADD R3, R3, 9.9999997473787516356e-06 ;  /* 0x3727c5ac03037421 */ /* 0x000fcc0000000000 */
[----:B------:R-:W2:Y:S08]  /*02f0*/  MUFU.SQRT R21, R7 ;  /* 0x0000000700157308 */ /* 0x000eb00000002000 */
[----:B------:R-:W4:Y:S01]  /*0300*/  MUFU.SQRT R26, R20 ;  /* 0x00000014001a7308 */ /* 0x000f220000002000 */
[----:B-1----:R-:W-:-:S07]  /*0310*/  FSETP.GT.AND P6, PT, R6, 8.50705917302346158658e+37, PT ;  /* 0x7e8000000600780b */ /* 0x002fce0003fc4000 */
[----:B0-----:R-:W0:Y:S01]  /*0320*/  MUFU.SQRT R25, R3 ;  /* 0x0000000300197308 */ /* 0x001e220000002000 */
[----:B------:R-:W-:Y:S01]  /*0330*/  HFMA2.MMA R2, -RZ, RZ, 1.625, 0 ;  /* 0x3e800000ff027435 */ /* 0x000fe200000001ff */
[----:B------:R-:W-:Y:S02]  /*0340*/  FSETP.GEU.AND P5, PT, R6, 1.175494350822287508e-38, PT ;  /* 0x008000000600780b */ /* 0x000fe40003fae000 */
[C---:B--2---:R-:W-:Y:S02]  /*0350*/  FSETP.GT.AND P4, PT, R21.reuse, 8.50705917302346158658e+37, PT ;  /* 0x7e8000001500780b */ /* 0x044fe40003f84000 */
[C---:B----4-:R-:W-:Y:S02]  /*0360*/  FSETP.GT.AND P3, PT, R26.reuse, 8.50705917302346158658e+37, PT ;  /* 0x7e8000001a00780b */ /* 0x050fe40003f64000 */
[----:B------:R-:W-:Y:S01]  /*0370*/  FSETP.GEU.AND P0, PT, R26, 1.175494350822287508e-38, PT ;  /* 0x008000001a00780b */ /* 0x000fe20003f0e000 */
[----:B------:R-:W-:Y:S01]  /*0380*/  @P6 FMUL R6, R6, 0.25 ;  /* 0x3e80000006066820 */ /* 0x000fe20000400000 */
[----:B------:R-:W-:-:S02]  /*0390*/  FSETP.GEU.AND P2, PT, R21, 1.175494350822287508e-38, PT ;  /* 0x008000001500780b */ /* 0x000fc40003f4e000 */
[C---:B0-----:R-:W-:Y:S02]  /*03a0*/  FSETP.GT.AND P1, PT, R25.reuse, 8.50705917302346158658e+37, PT ;  /* 0x7e8000001900780b */ /* 0x041fe40003f24000 */
[----:B------:R-:W-:Y:S02]  /*03b0*/  FSEL R3, R2, 1, P6 ;  /* 0x3f80000002037808 */ /* 0x000fe40003000000 */
[----:B------:R-:W-:Y:S01]  /*03c0*/  FSETP.GEU.AND P6, PT, R25, 1.175494350822287508e-38, PT ;  /* 0x008000001900780b */ /* 0x000fe20003fce000 */
[----:B------:R-:W-:Y:S02]  /*03d0*/  @!P5 FMUL R6, R6, 16777216 ;  /* 0x4b8000000606d820 */ /* 0x000fe40000400000 */
[----:B------:R-:W-:Y:S01]  /*03e0*/  @P3 FMUL R26, R26, 0.25 ;  /* 0x3e8000001a1a3820 */ /* 0x000fe20000400000 */
[----:B------:R-:W-:Y:S01]  /*03f0*/  @P4 FMUL R21, R21, 0.25 ;  /* 0x3e80000015154820 */ /* 0x000fe20000400000 */
[----:B------:R-:W0:Y:S02]  /*0400*/  MUFU.RCP R20, R6 ;  /* 0x0000000600147308 */ /* 0x000e240000001000 */
[----:B------:R-:W-:Y:S01]  /*0410*/  @!P0 FMUL R26, R26, 16777216 ;  /* 0x4b8000001a1a8820 */ /* 0x000fe20000400000 */
[----:B------:R-:W-:Y:S01]  /*0420*/  @!P2 FMUL R21, R21, 16777216 ;  /* 0x4b8000001515a820 */ /* 0x000fe20000400000 */
[----:B------:R-:W-:-:S04]  /*0430*/  @P1 FMUL R25, R25, 0.25 ;  /* 0x3e80000019191820 */ /* 0x000fc80000400000 */
[----:B------:R-:W-:Y:S01]  /*0440*/  @!P6 FMUL R25, R25, 16777216 ;  /* 0x4b8000001919e820 */ /* 0x000fe20000400000 */
[----:B------:R-:W1:Y:S01]  /*0450*/  MUFU.RCP R7, R26 ;  /* 0x0000001a00077308 */ /* 0x000e620000001000 */
[----:B------:R-:W-:Y:S01]  /*0460*/  @!P5 FMUL R3, R3, 16777216 ;  /* 0x4b8000000303d820 */ /* 0x000fe20000400000 */
[----:B------:R-:W-:-:S06]  /*0470*/  FSEL R28, R2, 1, P3 ;  /* 0x3f800000021c7808 */ /* 0x000fcc0001800000 */
[----:B------:R-:W2:Y:S01]  /*0480*/  MUFU.RCP R21, R21 ;  /* 0x0000001500157308 */ /* 0x000ea20000001000 */
[----:B------:R-:W-:-:S07]  /*0490*/  FSEL R24, R2, 1, P4 ;  /* 0x3f80000002187808 */ /* 0x000fce0002000000 */
[----:B------:R-:W4:Y:S01]  /*04a0*/  MUFU.RCP R6, R25 ;  /* 0x0000001900067308 */ /* 0x000f220000001000 */
[----:B------:R-:W-:Y:S01]  /*04b0*/  FSEL R27, R2, 1, P1 ;  /* 0x3f800000021b7808 */ /* 0x000fe20000800000 */
[----:B0-----:R-:W-:Y:S01]  /*04c0*/  FMUL R20, R20, R3 ;  /* 0x0000000314147220 */ /* 0x001fe20000400000 */
[----:B------:R-:W-:Y:S01]  /*04d0*/  @!P0 FMUL R28, R28, 16777216 ;  /* 0x4b8000001c1c8820 */ /* 0x000fe20000400000 */
[----:B------:R-:W0:Y:S01]  /*04e0*/  LDC.64 R2, c[0x0][0x210] ;  /* 0x00008400ff027b82 */ /* 0x000e220000000a00 */
[----:B------:R-:W-:Y:S01]  /*04f0*/  @!P2 FMUL R24, R24, 16777216 ;  /* 0x4b8000001818a820 */ /* 0x000fe20000400000 */
[----:B------:R-:W-:Y:S01]  /*0500*/  @!P6 FMUL R27, R27, 16777216 ;  /* 0x4b8000001b1be820 */ /* 0x000fe20000400000 */
[----:B-1----:R-:W-:Y:S01]  /*0510*/  FMUL R7, R7, R28 ;  /* 0x0000001c07077220 */ /* 0x002fe20000400000 */
[----:B------:R-:W-:Y:S01]  /*0520*/  FADD R29, R12, -R16 ;  /* 0x800000100c1d7221 */ /* 0x000fe20000000000 */
[----:B-----5:R-:W-:Y:S01]  /*0530*/  FADD R14, R14, -R18 ;  /* 0x800000120e0e7221 */ /* 0x020fe20000000000 */
[----:B--2---:R-:W-:Y:S01]  /*0540*/  FMUL R21, R21, R24 ;  /* 0x0000001815157220 */ /* 0x004fe20000400000 */
[----:B------:R-:W-:Y:S01]  /*0550*/  FADD R12, R13, -R17 ;  /* 0x800000110d0c7221 */ /* 0x000fe20000000000 */
[----:B------:R-:W-:Y:S01]  /*0560*/  FADD R15, R15, -R19 ;  /* 0x800000130f0f7221 */ /* 0x000fe20000000000 */
[----:B------:R-:W-:Y:S01]  /*0570*/  FMUL R29, R20, R29 ;  /* 0x0000001d141d7220 */ /* 0x000fe20000400000 */
[----:B------:R-:W-:Y:S01]  /*0580*/  FMUL R7, R7, R14 ;  /* 0x0000000e07077220 */ /* 0x000fe20000400000 */
[----:B----4-:R-:W-:Y:S01]  /*0590*/  FMUL R6, R6, R27 ;  /* 0x0000001b06067220 */ /* 0x010fe20000400000 */
[----:B------:R-:W-:Y:S01]  /*05a0*/  FMUL R12, R21, R12 ;  /* 0x0000000c150c7220 */ /* 0x000fe20000400000 */
[----:B---3--:R-:W-:Y:S01]  /*05b0*/  FFMA R4, R22, R29, R4 ;  /* 0x0000001d16047223 */ /* 0x008fe20000000004 */
[----:B------:R-:W-:Y:S01]  /*05c0*/  FFMA R7, R10, R7, R8 ;  /* 0x000000070a077223 */ /* 0x000fe20000000008 */
[----:B------:R-:W-:Y:S01]  /*05d0*/  FMUL R6, R6, R15 ;  /* 0x0000000f06067220 */ /* 0x000fe20000400000 */
[----:B------:R-:W-:-:S03]  /*05e0*/  FFMA R5, R23, R12, R5 ;  /* 0x0000000c17057223 */ /* 0x000fc60000000005 */
[----:B------:R-:W-:Y:S01]  /*05f0*/  FFMA R6, R11, R6, R9 ;  /* 0x000000060b067223 */ /* 0x000fe20000000009 */
[C---:B------:R-:W-:Y:S01]  /*0600*/  FSETP.GEU.AND P0, PT, R4.reuse, -R7, PT ;  /* 0x800000070400720b */ /* 0x040fe20003f0e000 */
[----:B------:R-:W-:Y:S02]  /*0610*/  FADD R4, R4, R7 ;  /* 0x0000000704047221 */ /* 0x000fe40000000000 */
[C---:B------:R-:W-:Y:S01]  /*0620*/  FADD R7, R5.reuse, R6 ;  /* 0x0000000605077221 */ /* 0x040fe20000000000 */
[----:B------:R-:W-:Y:S01]  /*0630*/  FSETP.GEU.AND P1, PT, R5, -R6, PT ;  /* 0x800000060500720b */ /* 0x000fe20003f2e000 */
[----:B0-----:R-:W-:Y:S01]  /*0640*/  IMAD.WIDE R2, R0, 0x4, R2 ;  /* 0x0000000400027825 */ /* 0x001fe200078e0202 */
[----:B------:R-:W-:Y:S02]  /*0650*/  FSEL R4, R4, RZ, P0 ;  /* 0x000000ff04047208 */ /* 0x000fe40000000000 */
[----:B------:R-:W-:-:S05]  /*0660*/  FSEL R5, R7, RZ, P1 ;  /* 0x000000ff07057208 */ /* 0x000fca0000800000 */
[----:B------:R-:W-:Y:S01]  /*0670*/  STG.E.64 desc[UR4][R2.64], R4 ;  /* 0x0000000402007986 */ /* 0x000fe2000c101b04 */
[----:B------:R-:W-:Y:S05]  /*0680*/  EXIT ;  /* 0x000000000000794d */ /* 0x000fea0003800000 */
.L_x_0:
[----:B------:R-:W-:-:S00]  /*0690*/  BRA `(.L_x_0) ;  /* 0xfffffffc00fc7947 */ /* 0x000fc0000383ffff */
[----:B------:R-:W-:-:S00]  /*06a0*/  NOP ;  /* 0x0000000000007918 */ /* 0x000fc00000000000 */
        /* <DEDUP_REMOVED lines=13> */
.L_x_1:


//--------------------- .nv.global.init           --------------------------
	.section	.nv.global.init,"aw",@progbits
.nv.global.init:
	.type		_$_str,@object
	.size		_$_str,(_$_str_$_2 - _$_str)
_$_str:
        /*0000*/ 	.byte	0x5f, 0x5f, 0x43, 0x55, 0x44, 0x41, 0x5f, 0x46, 0x54, 0x5a, 0x00
	.type		_$_str_$_2,@object
	.size		_$_str_$_2,(.L_1 - _$_str_$_2)
_$_str_$_2:
        /*000b*/ 	.byte	0x5f, 0x5f, 0x43, 0x55, 0x44, 0x41, 0x5f, 0x50, 0x52, 0x45, 0x43, 0x5f, 0x53, 0x51, 0x52, 0x54
        /*001b*/ 	.byte	0x00
.L_1:


//--------------------- .nv.constant0.triton_poi_fused__native_batch_norm_legit_no_training_add_relu_7 --------------------------
	.section	.nv.constant0.triton_poi_fused__native_batch_norm_legit_no_training_add_relu_7,"a",@progbits
	.sectionflags	@""
	.align	4
.nv.constant0.triton_poi_fused__native_batch_norm_legit_no_training_add_relu_7:
	.zero		620
